	.headerflags	@"EF_CUDA_TEXMODE_UNIFIED EF_CUDA_64BIT_ADDRESS EF_CUDA_ACCELERATORS EF_CUDA_SM90 EF_CUDA_VIRTUAL_SM(EF_CUDA_SM90)"
	.elftype	@"ET_EXEC"


//--------------------- .nv.info                  --------------------------
	.section	.nv.info,"",@"SHT_CUDA_INFO"
	.align	4


	//----- nvinfo : EIATTR_REGCOUNT
	.align		4
        /*0000*/ 	.byte	0x04, 0x2f
        /*0002*/ 	.short	(.L_3 - .L_2)
	.align		4
.L_2:
        /*0004*/ 	.word	index@(triton_poi_fused__native_batch_norm_legit_no_training_relu_30)
        /*0008*/ 	.word	0x00000016


	//----- nvinfo : EIATTR_MIN_STACK_SIZE
	.align		4
.L_3:
        /*000c*/ 	.byte	0x04, 0x12
        /*000e*/ 	.short	(.L_5 - .L_4)
	.align		4
.L_4:
        /*0010*/ 	.word	index@(triton_poi_fused__native_batch_norm_legit_no_training_relu_30)
        /*0014*/ 	.word	0x00000000


	//----- nvinfo : EIATTR_FRAME_SIZE
	.align		4
.L_5:
        /*0018*/ 	.byte	0x04, 0x11
        /*001a*/ 	.short	(.L_7 - .L_6)
	.align		4
.L_6:
        /*001c*/ 	.word	index@(triton_poi_fused__native_batch_norm_legit_no_training_relu_30)
        /*0020*/ 	.word	0x00000000


	//----- nvinfo : EIATTR_MIN_STACK_SIZE
	.align		4
.L_7:
        /*0024*/ 	.byte	0x04, 0x12
        /*0026*/ 	.short	(.L_9 - .L_8)
	.align		4
.L_8:
        /*0028*/ 	.word	index@(triton_poi_fused__native_batch_norm_legit_no_training_relu_30)
        /*002c*/ 	.word	0x00000000
.L_9:


//--------------------- .nv.info.triton_poi_fused__native_batch_norm_legit_no_training_relu_30 --------------------------
	.section	.nv.info.triton_poi_fused__native_batch_norm_legit_no_training_relu_30,"",@"SHT_CUDA_INFO"
	.sectionflags	@""
	.align	4


	//----- nvinfo : EIATTR_CUDA_API_VERSION
	.align		4
        /*0000*/ 	.byte	0x04, 0x37
        /*0002*/ 	.short	(.L_11 - .L_10)
.L_10:
        /*0004*/ 	.word	0x0000007c


	//----- nvinfo : EIATTR_KPARAM_INFO
	.align		4
.L_11:
        /*0008*/ 	.byte	0x04, 0x17
        /*000a*/ 	.short	(.L_13 - .L_12)
.L_12:
        /*000c*/ 	.word	0x00000000
        /*0010*/ 	.short	0x0006
        /*0012*/ 	.short	0x0030
        /*0014*/ 	.byte	0x00, 0xf0, 0x11, 0x00


	//----- nvinfo : EIATTR_KPARAM_INFO
	.align		4
.L_13:
        /*0018*/ 	.byte	0x04, 0x17
        /*001a*/ 	.short	(.L_15 - .L_14)
.L_14:
        /*001c*/ 	.word	0x00000000
        /*0020*/ 	.short	0x0005
        /*0022*/ 	.short	0x0028
        /*0024*/ 	.byte	0x00, 0xf4, 0x21, 0x00


	//----- nvinfo : EIATTR_KPARAM_INFO
	.align		4
.L_15:
        /*0028*/ 	.byte	0x04, 0x17
        /*002a*/ 	.short	(.L_17 - .L_16)
.L_16:
        /*002c*/ 	.word	0x00000000
        /*0030*/ 	.short	0x0004
        /*0032*/ 	.short	0x0020
        /*0034*/ 	.byte	0x00, 0xf4, 0x21, 0x00


	//----- nvinfo : EIATTR_KPARAM_INFO
	.align		4
.L_17:
        /*0038*/ 	.byte	0x04, 0x17
        /*003a*/ 	.short	(.L_19 - .L_18)
.L_18:
        /*003c*/ 	.word	0x00000000
        /*0040*/ 	.short	0x0003
        /*0042*/ 	.short	0x0018
        /*0044*/ 	.byte	0x00, 0xf4, 0x21, 0x00


	//----- nvinfo : EIATTR_KPARAM_INFO
	.align		4
.L_19:
        /*0048*/ 	.byte	0x04, 0x17
        /*004a*/ 	.short	(.L_21 - .L_20)
.L_20:
        /*004c*/ 	.word	0x00000000
        /*0050*/ 	.short	0x0002
        /*0052*/ 	.short	0x0010
        /*0054*/ 	.byte	0x00, 0xf4, 0x21, 0x00


	//----- nvinfo : EIATTR_KPARAM_INFO
	.align		4
.L_21:
        /*0058*/ 	.byte	0x04, 0x17
        /*005a*/ 	.short	(.L_23 - .L_22)
.L_22:
        /*005c*/ 	.word	0x00000000
        /*0060*/ 	.short	0x0001
        /*0062*/ 	.short	0x0008
        /*0064*/ 	.byte	0x00, 0xf4, 0x21, 0x00


	//----- nvinfo : EIATTR_KPARAM_INFO
	.align		4
.L_23:
        /*0068*/ 	.byte	0x04, 0x17
        /*006a*/ 	.short	(.L_25 - .L_24)
.L_24:
        /*006c*/ 	.word	0x00000000
        /*0070*/ 	.short	0x0000
        /*0072*/ 	.short	0x0000
        /*0074*/ 	.byte	0x00, 0xf4, 0x21, 0x00


	//----- nvinfo : EIATTR_SPARSE_MMA_MASK
	.align		4
.L_25:
        /*0078*/ 	.byte	0x03, 0x50
        /*007a*/ 	.short	0x0000


	//----- nvinfo : EIATTR_MAXREG_COUNT
	.align		4
        /*007c*/ 	.byte	0x03, 0x1b
        /*007e*/ 	.short	0x00ff


	//----- nvinfo : EIATTR_EXIT_INSTR_OFFSETS
	.align		4
        /*0080*/ 	.byte	0x04, 0x1c
        /*0082*/ 	.short	(.L_27 - .L_26)


	//   ....[0]....
.L_26:
        /*0084*/ 	.word	0x00000410


	//   ....[1]....
        /*0088*/ 	.word	0x00000430


	//----- nvinfo : EIATTR_REQNTID
	.align		4
.L_27:
        /*008c*/ 	.byte	0x04, 0x10
        /*008e*/ 	.short	(.L_29 - .L_28)
.L_28:
        /*0090*/ 	.word	0x00000080
        /*0094*/ 	.word	0x00000001
        /*0098*/ 	.word	0x00000001


	//----- nvinfo : EIATTR_CBANK_PARAM_SIZE
	.align		4
.L_29:
        /*009c*/ 	.byte	0x03, 0x19
        /*009e*/ 	.short	0x0034


	//----- nvinfo : EIATTR_PARAM_CBANK
	.align		4
        /*00a0*/ 	.byte	0x04, 0x0a
        /*00a2*/ 	.short	(.L_31 - .L_30)
	.align		4
.L_30:
        /*00a4*/ 	.word	index@(.nv.constant0.triton_poi_fused__native_batch_norm_legit_no_training_relu_30)
        /*00a8*/ 	.short	0x0210
        /*00aa*/ 	.short	0x0034


	//----- nvinfo : EIATTR_SW_WAR
	.align		4
.L_31:
        /*00ac*/ 	.byte	0x04, 0x36
        /*00ae*/ 	.short	(.L_33 - .L_32)
.L_32:
        /*00b0*/ 	.word	0x00000008
.L_33:


//--------------------- .nv.callgraph             --------------------------
	.section	.nv.callgraph,"",@"SHT_CUDA_CALLGRAPH"
	.align	4
	.sectionentsize	8
	.align		4
        /*0000*/ 	.word	0x00000000
	.align		4
        /*0004*/ 	.word	0xffffffff
	.align		4
        /*0008*/ 	.word	0x00000000
	.align		4
        /*000c*/ 	.word	0xfffffffe
	.align		4
        /*0010*/ 	.word	0x00000000
	.align		4
        /*0014*/ 	.word	0xfffffffd
	.align		4
        /*0018*/ 	.word	0x00000000
	.align		4
        /*001c*/ 	.word	0xfffffffc


//--------------------- .nv.constant4             --------------------------
	.section	.nv.constant4,"a",@progbits
	.align	8
	.align		8
.nv.constant4:
        /*0000*/ 	.dword	_$_str
	.align		8
        /*0008*/ 	.dword	_$_str_$_2


//--------------------- .text.triton_poi_fused__native_batch_norm_legit_no_training_relu_30 --------------------------
	.section	.text.triton_poi_fused__native_batch_norm_legit_no_training_relu_30,"ax",@progbits
	.align	128
        .global         triton_poi_fused__native_batch_norm_legit_no_training_relu_30
        .type           triton_poi_fused__native_batch_norm_legit_no_training_relu_30,@function
        .size           triton_poi_fused__native_batch_norm_legit_no_training_relu_30,(.L_x_1 - triton_poi_fused__native_batch_norm_legit_no_training_relu_30)
        .other          triton_poi_fused__native_batch_norm_legit_no_training_relu_30,@"STO_CUDA_ENTRY STV_DEFAULT"
triton_poi_fused__native_batch_norm_legit_no_training_relu_30:
.text.triton_poi_fused__native_batch_norm_legit_no_training_relu_30:
[----:B------:R-:W0:Y:S01]  /*0000*/  LDC R1, c[0x0][0x28] ;  /* 0x00000a00ff017b82 */ /* 0x000e220000000800 */
[----:B------:R-:W1:Y:S07]  /*0010*/  S2R R0, SR_TID.X ;  /* 0x0000000000007919 */ /* 0x000e6e0000002100 */
[----:B------:R-:W2:Y:S01]  /*0020*/  LDC.64 R8, c[0x0][0x220] ;  /* 0x00008800ff087b82 */ /* 0x000ea20000000a00 */
[----:B------:R-:W-:Y:S01]  /*0030*/  ULDC.64 UR4, c[0x0][0x208] ;  /* 0x0000820000047ab9 */ /* 0x000fe20000000a00 */
[----:B------:R-:W3:Y:S06]  /*0040*/  S2R R3, SR_CTAID.X ;  /* 0x0000000000037919 */ /* 0x000eec0000002500 */
[----:B------:R-:W4:Y:S08]  /*0050*/  LDC.64 R12, c[0x0][0x210] ;  /* 0x00008400ff0c7b82 */ /* 0x000f300000000a00 */
[----:B------:R-:W5:Y:S08]  /*0060*/  LDC.64 R14, c[0x0][0x218] ;  /* 0x00008600ff0e7b82 */ /* 0x000f700000000a00 */
[----:B------:R-:W5:Y:S01]  /*0070*/  LDC.64 R16, c[0x0][0x228] ;  /* 0x00008a00ff107b82 */ /* 0x000f620000000a00 */
[----:B-1----:R-:W-:-:S07]  /*0080*/  SHF.L.U32 R0, R0, 0x1, RZ ;  /* 0x0000000100007819 */ /* 0x002fce00000006ff */
[----:B------:R-:W1:Y:S01]  /*0090*/  LDC.64 R18, c[0x0][0x230] ;  /* 0x00008c00ff127b82 */ /* 0x000e620000000a00 */
[----:B------:R-:W-:-:S04]  /*00a0*/  LOP3.LUT R0, R0, 0xfe, RZ, 0xc0, !PT ;  /* 0x000000fe00007812 */ /* 0x000fc800078ec0ff */
[----:B---3--:R-:W-:-:S04]  /*00b0*/  LEA R0, R3, R0, 0x8 ;  /* 0x0000000003007211 */ /* 0x008fc800078e40ff */
[C---:B------:R-:W-:Y:S01]  /*00c0*/  ISETP.GE.AND P0, PT, R0.reuse, 0x1200, PT ;  /* 0x000012000000780c */ /* 0x040fe20003f06270 */
[----:B------:R-:W-:-:S05]  /*00d0*/  IMAD.HI R2, R0, 0x38e38e39, RZ ;  /* 0x38e38e3900027827 */ /* 0x000fca00078e02ff */
[----:B------:R-:W-:-:S04]  /*00e0*/  SHF.R.U32.HI R3, RZ, 0x1f, R2 ;  /* 0x0000001fff037819 */ /* 0x000fc80000011602 */
[----:B------:R-:W-:-:S05]  /*00f0*/  LEA.HI.SX32 R3, R2, R3, 0x1a ;  /* 0x0000000302037211 */ /* 0x000fca00078fd2ff */
[----:B------:R-:W-:Y:S01]  /*0100*/  IMAD R11, R3, -0x120, R0 ;  /* 0xfffffee0030b7824 */ /* 0x000fe200078e0200 */
[----:B------:R-:W-:-:S03]  /*0110*/  CS2R R2, SRZ ;  /* 0x0000000000027805 */ /* 0x000fc6000001ff00 */
[----:B--2---:R-:W-:-:S05]  /*0120*/  IMAD.WIDE R8, R11, 0x4, R8 ;  /* 0x000000040b087825 */ /* 0x004fca00078e0208 */
[----:B------:R2:W3:Y:S01]  /*0130*/  @!P0 LDG.E.EL.64 R2, desc[UR4][R8.64] ;  /* 0x0000000408028981 */ /* 0x0004e2000c2e1b00 */
[----:B------:R-:W-:Y:S02]  /*0140*/  CS2R R4, SRZ ;  /* 0x0000000000047805 */ /* 0x000fe4000001ff00 */
[----:B------:R-:W-:Y:S01]  /*0150*/  CS2R R6, SRZ ;  /* 0x0000000000067805 */ /* 0x000fe2000001ff00 */
[----:B----4-:R-:W-:-:S04]  /*0160*/  IMAD.WIDE R12, R0, 0x4, R12 ;  /* 0x00000004000c7825 */ /* 0x010fc800078e020c */
[C---:B-----5:R-:W-:Y:S01]  /*0170*/  IMAD.WIDE R14, R11.reuse, 0x4, R14 ;  /* 0x000000040b0e7825 */ /* 0x060fe200078e020e */
[----:B------:R-:W4:Y:S01]  /*0180*/  @!P0 LDG.E.64 R4, desc[UR4][R12.64] ;  /* 0x000000040c048981 */ /* 0x000f22000c1e1b00 */
[----:B--2---:R-:W-:Y:S02]  /*0190*/  CS2R R8, SRZ ;  /* 0x0000000000087805 */ /* 0x004fe4000001ff00 */
[C---:B0-----:R-:W-:Y:S01]  /*01a0*/  IMAD.WIDE R16, R11.reuse, 0x4, R16 ;  /* 0x000000040b107825 */ /* 0x041fe200078e0210 */
[----:B------:R0:W4:Y:S03]  /*01b0*/  @!P0 LDG.E.EL.64 R6, desc[UR4][R14.64] ;  /* 0x000000040e068981 */ /* 0x000126000c2e1b00 */
[----:B-1----:R-:W-:Y:S01]  /*01c0*/  IMAD.WIDE R18, R11, 0x4, R18 ;  /* 0x000000040b127825 */ /* 0x002fe200078e0212 */
[----:B------:R-:W-:-:S04]  /*01d0*/  CS2R R10, SRZ ;  /* 0x00000000000a7805 */ /* 0x000fc8000001ff00 */
[----:B------:R-:W2:Y:S04]  /*01e0*/  @!P0 LDG.E.EL.64 R8, desc[UR4][R18.64] ;  /* 0x0000000412088981 */ /* 0x000ea8000c2e1b00 */
[----:B------:R-:W2:Y:S01]  /*01f0*/  @!P0 LDG.E.EL.64 R10, desc[UR4][R16.64] ;  /* 0x00000004100a8981 */ /* 0x000ea2000c2e1b00 */
[----:B0-----:R-:W-:Y:S01]  /*0200*/  HFMA2.MMA R14, -RZ, RZ, 1.625, 0 ;  /* 0x3e800000ff0e7435 */ /* 0x001fe200000001ff */
[----:B---3--:R-:W-:Y:S01]  /*0210*/  FADD R2, R2, 9.9999997473787516356e-06 ;  /* 0x3727c5ac02027421 */ /* 0x008fe20000000000 */
[----:B------:R-:W-:-:S03]  /*0220*/  FADD R3, R3, 9.9999997473787516356e-06 ;  /* 0x3727c5ac03037421 */ /* 0x000fc60000000000 */
[----:B------:R-:W0:Y:S08]  /*0230*/  MUFU.SQRT R12, R2 ;  /* 0x00000002000c7308 */ /* 0x000e300000002000 */
[----:B------:R1:W3:Y:S01]  /*0240*/  MUFU.SQRT R13, R3 ;  /* 0x00000003000d7308 */ /* 0x0002e20000002000 */
[C---:B0-----:R-:W-:Y:S02]  /*0250*/  FSETP.GT.AND P1, PT, R12.reuse, 8.50705917302346158658e+37, PT ;  /* 0x7e8000000c00780b */ /* 0x041fe40003f24000 */
[----:B------:R-:W-:Y:S01]  /*0260*/  FSETP.GEU.AND P3, PT, R12, 1.175494350822287508e-38, PT ;  /* 0x008000000c00780b */ /* 0x000fe20003f6e000 */
[----:B-1----:R-:W0:Y:S01]  /*0270*/  LDC.64 R2, c[0x0][0x238] ;  /* 0x00008e00ff027b82 */ /* 0x002e220000000a00 */
[----:B---3--:R-:W-:-:S02]  /*0280*/  FSETP.GT.AND P2, PT, R13, 8.50705917302346158658e+37, PT ;  /* 0x7e8000000d00780b */ /* 0x008fc40003f44000 */
[----:B------:R-:W-:-:S07]  /*0290*/  FSETP.GEU.AND P4, PT, R13, 1.175494350822287508e-38, PT ;  /* 0x008000000d00780b */ /* 0x000fce0003f8e000 */
[----:B------:R-:W-:-:S04]  /*02a0*/  @P1 FMUL R12, R12, 0.25 ;  /* 0x3e8000000c0c1820 */ /* 0x000fc80000400000 */
[----:B------:R-:W-:Y:S01]  /*02b0*/  @!P3 FMUL R12, R12, 16777216 ;  /* 0x4b8000000c0cb820 */ /* 0x000fe20000400000 */
[----:B------:R-:W-:-:S04]  /*02c0*/  @P2 FMUL R13, R13, 0.25 ;  /* 0x3e8000000d0d2820 */ /* 0x000fc80000400000 */
[----:B------:R-:W-:Y:S01]  /*02d0*/  @!P4 FMUL R13, R13, 16777216 ;  /* 0x4b8000000d0dc820 */ /* 0x000fe20000400000 */
[----:B------:R-:W1:Y:S01]  /*02e0*/  MUFU.RCP R12, R12 ;  /* 0x0000000c000c7308 */ /* 0x000e620000001000 */
[----:B------:R-:W-:-:S07]  /*02f0*/  FSEL R15, R14, 1, P1 ;  /* 0x3f8000000e0f7808 */ /* 0x000fce0000800000 */
[----:B------:R-:W3:Y:S01]  /*0300*/  MUFU.RCP R13, R13 ;  /* 0x0000000d000d7308 */ /* 0x000ee20000001000 */
[----:B------:R-:W-:Y:S01]  /*0310*/  FSEL R14, R14, 1, P2 ;  /* 0x3f8000000e0e7808 */ /* 0x000fe20001000000 */
[----:B------:R-:W-:-:S04]  /*0320*/  @!P3 FMUL R15, R15, 16777216 ;  /* 0x4b8000000f0fb820 */ /* 0x000fc80000400000 */
[----:B------:R-:W-:Y:S01]  /*0330*/  @!P4 FMUL R14, R14, 16777216 ;  /* 0x4b8000000e0ec820 */ /* 0x000fe20000400000 */
[----:B----4-:R-:W-:Y:S01]  /*0340*/  FADD R5, -R7, R5 ;  /* 0x0000000507057221 */ /* 0x010fe20000000100 */
[----:B------:R-:W-:Y:S01]  /*0350*/  FADD R4, -R6, R4 ;  /* 0x0000000406047221 */ /* 0x000fe20000000100 */
[----:B-1----:R-:W-:Y:S01]  /*0360*/  FMUL R15, R12, R15 ;  /* 0x0000000f0c0f7220 */ /* 0x002fe20000400000 */
[----:B---3--:R-:W-:-:S03]  /*0370*/  FMUL R14, R13, R14 ;  /* 0x0000000e0d0e7220 */ /* 0x008fc60000400000 */
[----:B------:R-:W-:Y:S01]  /*0380*/  FMUL R15, R4, R15 ;  /* 0x0000000f040f7220 */ /* 0x000fe20000400000 */
[----:B------:R-:W-:-:S03]  /*0390*/  FMUL R14, R5, R14 ;  /* 0x0000000e050e7220 */ /* 0x000fc60000400000 */
[----:B--2---:R-:W-:Y:S01]  /*03a0*/  FFMA R8, R15, R10, R8 ;  /* 0x0000000a0f087223 */ /* 0x004fe20000000008 */
[----:B------:R-:W-:-:S04]  /*03b0*/  FFMA R9, R14, R11, R9 ;  /* 0x0000000b0e097223 */ /* 0x000fc80000000009 */
[----:B------:R-:W-:Y:S02]  /*03c0*/  FSETP.GEU.AND P1, PT, R8, RZ, PT ;  /* 0x000000ff0800720b */ /* 0x000fe40003f2e000 */
[C---:B------:R-:W-:Y:S01]  /*03d0*/  FSETP.GEU.AND P2, PT, R9.reuse, RZ, PT ;  /* 0x000000ff0900720b */ /* 0x040fe20003f4e000 */
[----:B0-----:R-:W-:Y:S01]  /*03e0*/  IMAD.WIDE R2, R0, 0x4, R2 ;  /* 0x0000000400027825 */ /* 0x001fe200078e0202 */
[----:B------:R-:W-:Y:S02]  /*03f0*/  FSEL R8, R8, RZ, P1 ;  /* 0x000000ff08087208 */ /* 0x000fe40000800000 */
[----:B------:R-:W-:Y:S01]  /*0400*/  FSEL R9, R9, RZ, P2 ;  /* 0x000000ff09097208 */ /* 0x000fe20001000000 */
[----:B------:R-:W-:Y:S08]  /*0410*/  @P0 EXIT ;  /* 0x000000000000094d */ /* 0x000ff00003800000 */
[----:B------:R-:W-:Y:S01]  /*0420*/  STG.E.64 desc[UR4][R2.64], R8 ;  /* 0x0000000802007986 */ /* 0x000fe2000c101b04 */
[----:B------:R-:W-:Y:S05]  /*0430*/  EXIT ;  /* 0x000000000000794d */ /* 0x000fea0003800000 */
.L_x_0:
[----:B------:R-:W-:-:S00]  /*0440*/  BRA `(.L_x_0) ;  /* 0xfffffffc00fc7947 */ /* 0x000fc0000383ffff */
[----:B------:R-:W-:-:S00]  /*0450*/  NOP ;  /* 0x0000000000007918 */ /* 0x000fc00000000000 */
        /* <DEDUP_REMOVED lines=10> */
.L_x_1:


//--------------------- .nv.global.init           --------------------------
	.section	.nv.global.init,"aw",@progbits
.nv.global.init:
	.type		_$_str,@object
	.size		_$_str,(_$_str_$_2 - _$_str)
_$_str:
        /*0000*/ 	.byte	0x5f, 0x5f, 0x43, 0x55, 0x44, 0x41, 0x5f, 0x46, 0x54, 0x5a, 0x00
	.type		_$_str_$_2,@object
	.size		_$_str_$_2,(.L_1 - _$_str_$_2)
_$_str_$_2:
        /*000b*/ 	.byte	0x5f, 0x5f, 0x43, 0x55, 0x44, 0x41, 0x5f, 0x50, 0x52, 0x45, 0x43, 0x5f, 0x53, 0x51, 0x52, 0x54
        /*001b*/ 	.byte	0x00
.L_1:


//--------------------- .nv.constant0.triton_poi_fused__native_batch_norm_legit_no_training_relu_30 --------------------------
	.section	.nv.constant0.triton_poi_fused__native_batch_norm_legit_no_training_relu_30,"a",@progbits
	.sectionflags	@""
	.align	4
.nv.constant0.triton_poi_fused__native_batch_norm_legit_no_training_relu_30:
	.zero		580
